//
// Generated by NVIDIA NVVM Compiler
//
// Compiler Build ID: CL-36424714
// Cuda compilation tools, release 13.0, V13.0.88
// Based on NVVM 20.0.0
//

.version 9.0
.target sm_100
.address_size 64

	// .globl	_Z6test01v
.extern .func  (.param .b32 func_retval0) vprintf
(
	.param .b64 vprintf_param_0,
	.param .b64 vprintf_param_1
)
;
.global .align 1 .b8 $str[61] = {10, 32, 84, 104, 101, 32, 98, 108, 111, 99, 107, 32, 105, 100, 32, 105, 115, 32, 37, 100, 44, 32, 97, 110, 100, 32, 116, 104, 114, 101, 97, 100, 32, 105, 100, 32, 105, 115, 32, 37, 100, 32, 97, 110, 100, 32, 119, 97, 114, 112, 32, 105, 100, 32, 105, 115, 32, 37, 100, 10};

.visible .entry _Z6test01v()
{
	.local .align 8 .b8 	__local_depot0[16];
	.reg .b64 	%SP;
	.reg .b64 	%SPL;
	.reg .b32 	%r<6>;
	.reg .b64 	%rd<5>;

	mov.u64 	%SPL, __local_depot0;
	cvta.local.u64 	%SP, %SPL;
	add.u64 	%rd1, %SP, 0;
	add.u64 	%rd2, %SPL, 0;
	mov.u32 	%r1, %tid.x;
	shr.u32 	%r2, %r1, 5;
	mov.u32 	%r3, %ctaid.x;
	st.local.v2.u32 	[%rd2], {%r3, %r1};
	st.local.u32 	[%rd2+8], %r2;
	mov.u64 	%rd3, $str;
	cvta.global.u64 	%rd4, %rd3;
	{ // callseq 0, 0
	.param .b64 param0;
	st.param.b64 	[param0], %rd4;
	.param .b64 param1;
	st.param.b64 	[param1], %rd1;
	.param .b32 retval0;
	call.uni (retval0), 
	vprintf, 
	(
	param0, 
	param1
	);
	ld.param.b32 	%r4, [retval0];
	} // callseq 0
	ret;

}


// ===== COMPILED SASS (sm_100) =====

	.target	sm_100

	.elftype	@"ET_EXEC"


//--------------------- .note.nv.tkinfo           --------------------------
	.section	.note.nv.tkinfo,"",@"SHT_NOTE"
	.sectionflags	@"SHF_NOTE_NV_TKINFO"
	.tkinfo
        /*0018*/ 	.word	0x00000002
        /*0030*/ 	.string	""
        /*0030*/ 	.string	"ptxas"
        /*0030*/ 	.string	"Cuda compilation tools, release 13.0, V13.0.88"
        /*0030*/ 	.string	"Build cuda_13.0.r13.0/compiler.36424714_0"
        /*0030*/ 	.string	"-arch sm_100 -m 64 "



//--------------------- .note.nv.cuinfo           --------------------------
	.section	.note.nv.cuinfo,"",@"SHT_NOTE"
	.sectionflags	@"SHF_NOTE_NV_CUINFO"
        /*0018*/ 	.short	0x0002
        /*001a*/ 	.short	0x0064
        /*001c*/ 	.short	0x0082
	.zero		2


//--------------------- .nv.info                  --------------------------
	.section	.nv.info,"",@"SHT_CUDA_INFO"
	.align	4


	//----- nvinfo : EIATTR_REGCOUNT
	.align		4
        /*0000*/ 	.byte	0x04, 0x2f
        /*0002*/ 	.short	(.L_2 - .L_1)
	.align		4
.L_1:
        /*0004*/ 	.word	index@(_Z6test01v)
        /*0008*/ 	.word	0x00000018


	//----- nvinfo : EIATTR_FRAME_SIZE
	.align		4
.L_2:
        /*000c*/ 	.byte	0x04, 0x11
        /*000e*/ 	.short	(.L_4 - .L_3)
	.align		4
.L_3:
        /*0010*/ 	.word	index@(_Z6test01v)
        /*0014*/ 	.word	0x00000010


	//----- nvinfo : EIATTR_MIN_STACK_SIZE
	.align		4
.L_4:
        /*0018*/ 	.byte	0x04, 0x12
        /*001a*/ 	.short	(.L_6 - .L_5)
	.align		4
.L_5:
        /*001c*/ 	.word	index@(_Z6test01v)
        /*0020*/ 	.word	0x00000010
.L_6:


//--------------------- .nv.compat                --------------------------
	.section	.nv.compat,"",@"SHT_CUDA_COMPAT_INFO"
	.align	4
        /*0000*/ 	.byte	0x02, 0x09, 0x00, 0x00, 0x02, 0x02, 0x01, 0x00, 0x02, 0x05, 0x05, 0x00, 0x03, 0x07, 0x01, 0x01
        /*0010*/ 	.byte	0x02, 0x03, 0x00, 0x00, 0x02, 0x06, 0x01, 0x00, 0x04, 0x0b, 0x08, 0x00, 0x09, 0x00, 0x00, 0x00
        /*0020*/ 	.byte	0x00, 0x00, 0x00, 0x00


//--------------------- .nv.info._Z6test01v       --------------------------
	.section	.nv.info._Z6test01v,"",@"SHT_CUDA_INFO"
	.sectionflags	@""
	.align	4


	//----- nvinfo : EIATTR_CUDA_API_VERSION
	.align		4
        /*0000*/ 	.byte	0x04, 0x37
        /*0002*/ 	.short	(.L_8 - .L_7)
.L_7:
        /*0004*/ 	.word	0x00000082


	//----- nvinfo : EIATTR_SPARSE_MMA_MASK
	.align		4
.L_8:
        /*0008*/ 	.byte	0x03, 0x50
        /*000a*/ 	.short	0x0000


	//----- nvinfo : EIATTR_MAXREG_COUNT
	.align		4
        /*000c*/ 	.byte	0x03, 0x1b
        /*000e*/ 	.short	0x00ff


	//----- nvinfo : EIATTR_EXTERNS
	.align		4
        /*0010*/ 	.byte	0x04, 0x0f
        /*0012*/ 	.short	(.L_10 - .L_9)


	//   ....[0]....
	.align		4
.L_9:
        /*0014*/ 	.word	index@(vprintf)


	//----- nvinfo : EIATTR_MERCURY_ISA_VERSION
	.align		4
.L_10:
        /*0018*/ 	.byte	0x03, 0x5f
        /*001a*/ 	.short	0x0101


	//----- nvinfo : EIATTR_VRC_CTA_INIT_COUNT
	.align		4
        /*001c*/ 	.byte	0x02, 0x4a
	.zero		1
	.zero		1


	//----- nvinfo : EIATTR_SYSCALL_OFFSETS
	.align		4
        /*0020*/ 	.byte	0x04, 0x46
        /*0022*/ 	.short	(.L_12 - .L_11)


	//   ....[0]....
.L_11:
        /*0024*/ 	.word	0x00000110


	//----- nvinfo : EIATTR_EXIT_INSTR_OFFSETS
	.align		4
.L_12:
        /*0028*/ 	.byte	0x04, 0x1c
        /*002a*/ 	.short	(.L_14 - .L_13)


	//   ....[0]....
.L_13:
        /*002c*/ 	.word	0x00000120


	//----- nvinfo : EIATTR_SW_WAR
	.align		4
.L_14:
        /*0030*/ 	.byte	0x04, 0x36
        /*0032*/ 	.short	(.L_16 - .L_15)
.L_15:
        /*0034*/ 	.word	0x00000008
.L_16:


//--------------------- .nv.callgraph             --------------------------
	.section	.nv.callgraph,"",@"SHT_CUDA_CALLGRAPH"
	.align	4
	.sectionentsize	8
	.align		4
        /*0000*/ 	.word	0x00000000
	.align		4
        /*0004*/ 	.word	0xffffffff
	.align		4
        /*0008*/ 	.word	index@(_Z6test01v)
	.align		4
        /*000c*/ 	.word	index@(vprintf)
	.align		4
        /*0010*/ 	.word	0x00000000
	.align		4
        /*0014*/ 	.word	0xfffffffe
	.align		4
        /*0018*/ 	.word	0x00000000
	.align		4
        /*001c*/ 	.word	0xfffffffd
	.align		4
        /*0020*/ 	.word	0x00000000
	.align		4
        /*0024*/ 	.word	0xfffffffc


//--------------------- .nv.constant4             --------------------------
	.section	.nv.constant4,"a",@progbits
	.align	8
	.align		8
.nv.constant4:
        /*0000*/ 	.dword	vprintf
	.align		8
        /*0008*/ 	.dword	$str


//--------------------- .text._Z6test01v          --------------------------
	.section	.text._Z6test01v,"ax",@progbits
	.align	128
        .global         _Z6test01v
        .type           _Z6test01v,@function
        .size           _Z6test01v,(.L_x_2 - _Z6test01v)
        .other          _Z6test01v,@"STO_CUDA_ENTRY STV_DEFAULT"
_Z6test01v:
.text._Z6test01v:
[----:B------:R-:W0:Y:S01]  /*0000*/  LDC R1, c[0x0][0x37c] ;  /* 0x0000df00ff017b82 */ /* 0x000e220000000800 */
[----:B------:R-:W1:Y:S01]  /*0010*/  S2R R9, SR_TID.X ;  /* 0x0000000000097919 */ /* 0x000e620000002100 */
[----:B------:R-:W-:Y:S01]  /*0020*/  MOV R2, 0x0 ;  /* 0x0000000000027802 */ /* 0x000fe20000000f00 */
[----:B0-----:R-:W-:Y:S01]  /*0030*/  VIADD R1, R1, 0xfffffff0 ;  /* 0xfffffff001017836 */ /* 0x001fe20000000000 */
[----:B------:R-:W0:Y:S01]  /*0040*/  LDCU UR4, c[0x0][0x2f8] ;  /* 0x00005f00ff0477ac */ /* 0x000e220008000800 */
[----:B------:R-:W2:Y:S03]  /*0050*/  S2R R8, SR_CTAID.X ;  /* 0x0000000000087919 */ /* 0x000ea60000002500 */
[----:B------:R-:W3:Y:S01]  /*0060*/  LDC.64 R2, c[0x4][R2] ;  /* 0x0100000002027b82 */ /* 0x000ee20000000a00 */
[----:B------:R-:W4:Y:S01]  /*0070*/  LDCU.64 UR6, c[0x4][0x8] ;  /* 0x01000100ff0677ac */ /* 0x000f220008000a00 */
[----:B------:R-:W5:Y:S01]  /*0080*/  LDCU UR5, c[0x0][0x2fc] ;  /* 0x00005f80ff0577ac */ /* 0x000f620008000800 */
[----:B0-----:R-:W-:Y:S01]  /*0090*/  IADD3 R6, P0, PT, R1, UR4, RZ ;  /* 0x0000000401067c10 */ /* 0x001fe2000ff1e0ff */
[----:B----4-:R-:W-:-:S02]  /*00a0*/  IMAD.U32 R4, RZ, RZ, UR6 ;  /* 0x00000006ff047e24 */ /* 0x010fc4000f8e00ff */
[----:B------:R-:W-:Y:S02]  /*00b0*/  IMAD.U32 R5, RZ, RZ, UR7 ;  /* 0x00000007ff057e24 */ /* 0x000fe4000f8e00ff */
[----:B-----5:R-:W-:Y:S01]  /*00c0*/  IMAD.X R7, RZ, RZ, UR5, P0 ;  /* 0x00000005ff077e24 */ /* 0x020fe200080e06ff */
[----:B-1----:R-:W-:Y:S01]  /*00d0*/  SHF.R.U32.HI R0, RZ, 0x5, R9 ;  /* 0x00000005ff007819 */ /* 0x002fe20000011609 */
[----:B--2---:R0:W-:Y:S04]  /*00e0*/  STL.64 [R1], R8 ;  /* 0x0000000801007387 */ /* 0x0041e80000100a00 */
[----:B------:R0:W-:Y:S02]  /*00f0*/  STL [R1+0x8], R0 ;  /* 0x0000080001007387 */ /* 0x0001e40000100800 */
[----:B------:R-:W-:-:S07]  /*0100*/  LEPC R20, `(.L_x_0) ;  /* 0x000000001014794e */ /* 0x000fce0000000000 */
[----:B0--3--:R-:W-:Y:S05]  /*0110*/  CALL.ABS.NOINC R2 ;  /* 0x0000000002007343 */ /* 0x009fea0003c00000 */
.L_x_0:
[----:B------:R-:W-:Y:S05]  /*0120*/  EXIT ;  /* 0x000000000000794d */ /* 0x000fea0003800000 */
.L_x_1:
[----:B------:R-:W-:-:S00]  /*0130*/  BRA `(.L_x_1) ;  /* 0xfffffffc00fc7947 */ /* 0x000fc0000383ffff */
[----:B------:R-:W-:-:S00]  /*0140*/  NOP ;  /* 0x0000000000007918 */ /* 0x000fc00000000000 */
        /* <DEDUP_REMOVED lines=11> */
.L_x_2:


//--------------------- .nv.global.init           --------------------------
	.section	.nv.global.init,"aw",@progbits
.nv.global.init:
	.type		$str,@object
	.size		$str,(.L_0 - $str)
$str:
        /*0000*/ 	.byte	0x0a, 0x20, 0x54, 0x68, 0x65, 0x20, 0x62, 0x6c, 0x6f, 0x63, 0x6b, 0x20, 0x69, 0x64, 0x20, 0x69
        /*0010*/ 	.byte	0x73, 0x20, 0x25, 0x64, 0x2c, 0x20, 0x61, 0x6e, 0x64, 0x20, 0x74, 0x68, 0x72, 0x65, 0x61, 0x64
        /*0020*/ 	.byte	0x20, 0x69, 0x64, 0x20, 0x69, 0x73, 0x20, 0x25, 0x64, 0x20, 0x61, 0x6e, 0x64, 0x20, 0x77, 0x61
        /*0030*/ 	.byte	0x72, 0x70, 0x20, 0x69, 0x64, 0x20, 0x69, 0x73, 0x20, 0x25, 0x64, 0x0a, 0x00
.L_0:


//--------------------- .nv.shared.reserved.0     --------------------------
	.section	.nv.shared.reserved.0,"aw",@nobits
	.weak		__nv_reservedSMEM_offset_0_alias
	.size		__nv_reservedSMEM_offset_0_alias, 0, 64
	.other		__nv_reservedSMEM_offset_0_alias,@"STO_CUDA_RESERVED_SHARED STV_DEFAULT"
__nv_reservedSMEM_offset_0_alias:
	.zero		0
	.zero		64


//--------------------- .nv.constant0._Z6test01v  --------------------------
	.section	.nv.constant0._Z6test01v,"a",@progbits
	.sectionflags	@""
	.align	4
.nv.constant0._Z6test01v:
	.zero		896


//--------------------- SYMBOLS --------------------------

	.type		.nv.reservedSmem.offset0,@object
	.size		.nv.reservedSmem.offset0,0x4
	.type		vprintf,@function
